//
// Generated by NVIDIA NVVM Compiler
//
// Compiler Build ID: CL-36424714
// Cuda compilation tools, release 13.0, V13.0.88
// Based on NVVM 20.0.0
//

.version 9.0
.target sm_100
.address_size 64

	// .globl	_Z15transformKernelPKfPfi
.extern .shared .align 16 .b8 sdata[];
.global .align 4 .b8 __cudart_i2opi_f[24] = {65, 144, 67, 60, 153, 149, 98, 219, 192, 221, 52, 245, 209, 87, 39, 252, 41, 21, 68, 78, 110, 131, 249, 162};

.visible .entry _Z15transformKernelPKfPfi(
	.param .u64 .ptr .align 1 _Z15transformKernelPKfPfi_param_0,
	.param .u64 .ptr .align 1 _Z15transformKernelPKfPfi_param_1,
	.param .u32 _Z15transformKernelPKfPfi_param_2
)
{
	.local .align 4 .b8 	__local_depot0[28];
	.reg .b64 	%SP;
	.reg .b64 	%SPL;
	.reg .pred 	%p<18>;
	.reg .b32 	%r<84>;
	.reg .b32 	%f<49>;
	.reg .b64 	%rd<47>;
	.reg .b64 	%fd<5>;

	mov.u64 	%SPL, __local_depot0;
	ld.param.u64 	%rd16, [_Z15transformKernelPKfPfi_param_0];
	ld.param.u64 	%rd17, [_Z15transformKernelPKfPfi_param_1];
	ld.param.u32 	%r29, [_Z15transformKernelPKfPfi_param_2];
	add.u64 	%rd1, %SPL, 0;
	mov.u32 	%r30, %ctaid.x;
	mov.u32 	%r31, %ntid.x;
	mov.u32 	%r32, %tid.x;
	mad.lo.s32 	%r1, %r30, %r31, %r32;
	setp.ge.s32 	%p1, %r1, %r29;
	@%p1 bra 	$L__BB0_18;
	cvta.to.global.u64 	%rd19, %rd16;
	mul.wide.s32 	%rd20, %r1, 4;
	add.s64 	%rd21, %rd19, %rd20;
	ld.global.f32 	%f1, [%rd21];
	mul.f32 	%f11, %f1, 0f3F22F983;
	cvt.rni.s32.f32 	%r83, %f11;
	cvt.rn.f32.s32 	%f12, %r83;
	fma.rn.f32 	%f13, %f12, 0fBFC90FDA, %f1;
	fma.rn.f32 	%f14, %f12, 0fB3A22168, %f13;
	fma.rn.f32 	%f48, %f12, 0fA7C234C5, %f14;
	abs.f32 	%f3, %f1;
	setp.ltu.f32 	%p2, %f3, 0f47CE4780;
	mov.u32 	%r79, %r83;
	mov.f32 	%f47, %f48;
	@%p2 bra 	$L__BB0_9;
	setp.neu.f32 	%p3, %f3, 0f7F800000;
	@%p3 bra 	$L__BB0_4;
	mov.f32 	%f17, 0f00000000;
	mul.rn.f32 	%f47, %f1, %f17;
	mov.b32 	%r79, 0;
	bra.uni 	$L__BB0_9;
$L__BB0_4:
	mov.b32 	%r3, %f1;
	shl.b32 	%r34, %r3, 8;
	or.b32  	%r4, %r34, -2147483648;
	mov.b64 	%rd43, 0;
	mov.b32 	%r76, 0;
	mov.u64 	%rd41, __cudart_i2opi_f;
	mov.u64 	%rd42, %rd1;
$L__BB0_5:
	.pragma "nounroll";
	ld.global.nc.u32 	%r35, [%rd41];
	mad.wide.u32 	%rd24, %r35, %r4, %rd43;
	shr.u64 	%rd43, %rd24, 32;
	st.local.u32 	[%rd42], %rd24;
	add.s32 	%r76, %r76, 1;
	add.s64 	%rd42, %rd42, 4;
	add.s64 	%rd41, %rd41, 4;
	setp.ne.s32 	%p4, %r76, 6;
	@%p4 bra 	$L__BB0_5;
	shr.u32 	%r36, %r3, 23;
	st.local.u32 	[%rd1+24], %rd43;
	and.b32  	%r7, %r36, 31;
	and.b32  	%r37, %r36, 224;
	add.s32 	%r38, %r37, -128;
	shr.u32 	%r39, %r38, 5;
	mul.wide.u32 	%rd25, %r39, 4;
	sub.s64 	%rd8, %rd1, %rd25;
	ld.local.u32 	%r77, [%rd8+24];
	ld.local.u32 	%r78, [%rd8+20];
	setp.eq.s32 	%p5, %r7, 0;
	@%p5 bra 	$L__BB0_8;
	shf.l.wrap.b32 	%r77, %r78, %r77, %r7;
	ld.local.u32 	%r40, [%rd8+16];
	shf.l.wrap.b32 	%r78, %r40, %r78, %r7;
$L__BB0_8:
	shr.u32 	%r41, %r77, 30;
	shf.l.wrap.b32 	%r42, %r78, %r77, 2;
	shl.b32 	%r43, %r78, 2;
	shr.u32 	%r44, %r42, 31;
	add.s32 	%r45, %r44, %r41;
	neg.s32 	%r46, %r45;
	setp.lt.s32 	%p6, %r3, 0;
	selp.b32 	%r79, %r46, %r45, %p6;
	xor.b32  	%r47, %r42, %r3;
	shr.s32 	%r48, %r42, 31;
	xor.b32  	%r49, %r48, %r42;
	xor.b32  	%r50, %r48, %r43;
	cvt.u64.u32 	%rd26, %r49;
	shl.b64 	%rd27, %rd26, 32;
	cvt.u64.u32 	%rd28, %r50;
	or.b64  	%rd29, %rd27, %rd28;
	cvt.rn.f64.s64 	%fd1, %rd29;
	mul.f64 	%fd2, %fd1, 0d3BF921FB54442D19;
	cvt.rn.f32.f64 	%f15, %fd2;
	neg.f32 	%f16, %f15;
	setp.lt.s32 	%p7, %r47, 0;
	selp.f32 	%f47, %f16, %f15, %p7;
$L__BB0_9:
	setp.ltu.f32 	%p8, %f3, 0f47CE4780;
	mul.rn.f32 	%f18, %f47, %f47;
	and.b32  	%r52, %r79, 1;
	setp.eq.b32 	%p9, %r52, 1;
	selp.f32 	%f19, 0f3F800000, %f47, %p9;
	fma.rn.f32 	%f20, %f18, %f19, 0f00000000;
	fma.rn.f32 	%f21, %f18, 0f37CBAC00, 0fBAB607ED;
	selp.f32 	%f22, %f21, 0fB94D4153, %p9;
	selp.f32 	%f23, 0f3D2AAABB, 0f3C0885E4, %p9;
	fma.rn.f32 	%f24, %f22, %f18, %f23;
	selp.f32 	%f25, 0fBEFFFFFF, 0fBE2AAAA8, %p9;
	fma.rn.f32 	%f26, %f24, %f18, %f25;
	fma.rn.f32 	%f27, %f26, %f20, %f19;
	and.b32  	%r53, %r79, 2;
	setp.eq.s32 	%p10, %r53, 0;
	mov.f32 	%f28, 0f00000000;
	sub.f32 	%f29, %f28, %f27;
	selp.f32 	%f7, %f27, %f29, %p10;
	@%p8 bra 	$L__BB0_17;
	setp.neu.f32 	%p11, %f3, 0f7F800000;
	@%p11 bra 	$L__BB0_12;
	mov.f32 	%f32, 0f00000000;
	mul.rn.f32 	%f48, %f1, %f32;
	mov.b32 	%r83, 0;
	bra.uni 	$L__BB0_17;
$L__BB0_12:
	mov.b32 	%r16, %f1;
	shl.b32 	%r55, %r16, 8;
	or.b32  	%r17, %r55, -2147483648;
	mov.b64 	%rd46, 0;
	mov.b32 	%r80, 0;
	mov.u64 	%rd44, __cudart_i2opi_f;
	mov.u64 	%rd45, %rd1;
$L__BB0_13:
	.pragma "nounroll";
	ld.global.nc.u32 	%r56, [%rd44];
	mad.wide.u32 	%rd32, %r56, %r17, %rd46;
	shr.u64 	%rd46, %rd32, 32;
	st.local.u32 	[%rd45], %rd32;
	add.s32 	%r80, %r80, 1;
	add.s64 	%rd45, %rd45, 4;
	add.s64 	%rd44, %rd44, 4;
	setp.ne.s32 	%p12, %r80, 6;
	@%p12 bra 	$L__BB0_13;
	shr.u32 	%r57, %r16, 23;
	st.local.u32 	[%rd1+24], %rd46;
	and.b32  	%r20, %r57, 31;
	and.b32  	%r58, %r57, 224;
	add.s32 	%r59, %r58, -128;
	shr.u32 	%r60, %r59, 5;
	mul.wide.u32 	%rd33, %r60, 4;
	sub.s64 	%rd15, %rd1, %rd33;
	ld.local.u32 	%r81, [%rd15+24];
	ld.local.u32 	%r82, [%rd15+20];
	setp.eq.s32 	%p13, %r20, 0;
	@%p13 bra 	$L__BB0_16;
	shf.l.wrap.b32 	%r81, %r82, %r81, %r20;
	ld.local.u32 	%r61, [%rd15+16];
	shf.l.wrap.b32 	%r82, %r61, %r82, %r20;
$L__BB0_16:
	shr.u32 	%r62, %r81, 30;
	shf.l.wrap.b32 	%r63, %r82, %r81, 2;
	shl.b32 	%r64, %r82, 2;
	shr.u32 	%r65, %r63, 31;
	add.s32 	%r66, %r65, %r62;
	neg.s32 	%r67, %r66;
	setp.lt.s32 	%p14, %r16, 0;
	selp.b32 	%r83, %r67, %r66, %p14;
	xor.b32  	%r68, %r63, %r16;
	shr.s32 	%r69, %r63, 31;
	xor.b32  	%r70, %r69, %r63;
	xor.b32  	%r71, %r69, %r64;
	cvt.u64.u32 	%rd34, %r70;
	shl.b64 	%rd35, %rd34, 32;
	cvt.u64.u32 	%rd36, %r71;
	or.b64  	%rd37, %rd35, %rd36;
	cvt.rn.f64.s64 	%fd3, %rd37;
	mul.f64 	%fd4, %fd3, 0d3BF921FB54442D19;
	cvt.rn.f32.f64 	%f30, %fd4;
	neg.f32 	%f31, %f30;
	setp.lt.s32 	%p15, %r68, 0;
	selp.f32 	%f48, %f31, %f30, %p15;
$L__BB0_17:
	add.s32 	%r73, %r83, 1;
	mul.rn.f32 	%f33, %f48, %f48;
	and.b32  	%r74, %r83, 1;
	setp.eq.b32 	%p16, %r74, 1;
	selp.f32 	%f34, %f48, 0f3F800000, %p16;
	fma.rn.f32 	%f35, %f33, %f34, 0f00000000;
	fma.rn.f32 	%f36, %f33, 0f37CBAC00, 0fBAB607ED;
	selp.f32 	%f37, 0fB94D4153, %f36, %p16;
	selp.f32 	%f38, 0f3C0885E4, 0f3D2AAABB, %p16;
	fma.rn.f32 	%f39, %f37, %f33, %f38;
	selp.f32 	%f40, 0fBE2AAAA8, 0fBEFFFFFF, %p16;
	fma.rn.f32 	%f41, %f39, %f33, %f40;
	fma.rn.f32 	%f42, %f41, %f35, %f34;
	and.b32  	%r75, %r73, 2;
	setp.eq.s32 	%p17, %r75, 0;
	mov.f32 	%f43, 0f00000000;
	sub.f32 	%f44, %f43, %f42;
	selp.f32 	%f45, %f42, %f44, %p17;
	add.f32 	%f46, %f7, %f45;
	cvta.to.global.u64 	%rd38, %rd17;
	add.s64 	%rd40, %rd38, %rd20;
	st.global.f32 	[%rd40], %f46;
$L__BB0_18:
	ret;

}
	// .globl	_Z12reduceKernelPKfPfi
.visible .entry _Z12reduceKernelPKfPfi(
	.param .u64 .ptr .align 1 _Z12reduceKernelPKfPfi_param_0,
	.param .u64 .ptr .align 1 _Z12reduceKernelPKfPfi_param_1,
	.param .u32 _Z12reduceKernelPKfPfi_param_2
)
{
	.reg .pred 	%p<6>;
	.reg .b32 	%r<15>;
	.reg .b32 	%f<6>;
	.reg .b64 	%rd<9>;

	ld.param.u64 	%rd1, [_Z12reduceKernelPKfPfi_param_0];
	ld.param.u64 	%rd2, [_Z12reduceKernelPKfPfi_param_1];
	ld.param.u32 	%r8, [_Z12reduceKernelPKfPfi_param_2];
	mov.u32 	%r1, %tid.x;
	mov.u32 	%r2, %ctaid.x;
	mov.u32 	%r14, %ntid.x;
	mad.lo.s32 	%r4, %r2, %r14, %r1;
	setp.ge.u32 	%p1, %r4, %r8;
	shl.b32 	%r9, %r1, 2;
	mov.u32 	%r10, sdata;
	add.s32 	%r5, %r10, %r9;
	@%p1 bra 	$L__BB1_2;
	cvta.to.global.u64 	%rd3, %rd1;
	mul.wide.u32 	%rd4, %r4, 4;
	add.s64 	%rd5, %rd3, %rd4;
	ld.global.f32 	%f1, [%rd5];
	st.shared.f32 	[%r5], %f1;
	bra.uni 	$L__BB1_3;
$L__BB1_2:
	mov.b32 	%r11, 0;
	st.shared.u32 	[%r5], %r11;
$L__BB1_3:
	bar.sync 	0;
	setp.lt.u32 	%p2, %r14, 2;
	@%p2 bra 	$L__BB1_7;
$L__BB1_4:
	shr.u32 	%r7, %r14, 1;
	setp.ge.u32 	%p3, %r1, %r7;
	@%p3 bra 	$L__BB1_6;
	shl.b32 	%r12, %r7, 2;
	add.s32 	%r13, %r5, %r12;
	ld.shared.f32 	%f2, [%r13];
	ld.shared.f32 	%f3, [%r5];
	add.f32 	%f4, %f2, %f3;
	st.shared.f32 	[%r5], %f4;
$L__BB1_6:
	bar.sync 	0;
	setp.gt.u32 	%p4, %r14, 3;
	mov.u32 	%r14, %r7;
	@%p4 bra 	$L__BB1_4;
$L__BB1_7:
	setp.ne.s32 	%p5, %r1, 0;
	@%p5 bra 	$L__BB1_9;
	ld.shared.f32 	%f5, [sdata];
	cvta.to.global.u64 	%rd6, %rd2;
	mul.wide.u32 	%rd7, %r2, 4;
	add.s64 	%rd8, %rd6, %rd7;
	st.global.f32 	[%rd8], %f5;
$L__BB1_9:
	ret;

}


// ===== COMPILED SASS (sm_100) =====

	.target	sm_100

	.elftype	@"ET_EXEC"


//--------------------- .note.nv.tkinfo           --------------------------
	.section	.note.nv.tkinfo,"",@"SHT_NOTE"
	.sectionflags	@"SHF_NOTE_NV_TKINFO"
	.tkinfo
        /*0018*/ 	.word	0x00000002
        /*0030*/ 	.string	""
        /*0030*/ 	.string	"ptxas"
        /*0030*/ 	.string	"Cuda compilation tools, release 13.0, V13.0.88"
        /*0030*/ 	.string	"Build cuda_13.0.r13.0/compiler.36424714_0"
        /*0030*/ 	.string	"-arch sm_100 -m 64 "



//--------------------- .note.nv.cuinfo           --------------------------
	.section	.note.nv.cuinfo,"",@"SHT_NOTE"
	.sectionflags	@"SHF_NOTE_NV_CUINFO"
        /*0018*/ 	.short	0x0002
        /*001a*/ 	.short	0x0064
        /*001c*/ 	.short	0x0082
	.zero		2


//--------------------- .nv.info                  --------------------------
	.section	.nv.info,"",@"SHT_CUDA_INFO"
	.align	4


	//----- nvinfo : EIATTR_REGCOUNT
	.align		4
        /*0000*/ 	.byte	0x04, 0x2f
        /*0002*/ 	.short	(.L_2 - .L_1)
	.align		4
.L_1:
        /*0004*/ 	.word	index@(_Z15transformKernelPKfPfi)
        /*0008*/ 	.word	0x00000015


	//----- nvinfo : EIATTR_FRAME_SIZE
	.align		4
.L_2:
        /*000c*/ 	.byte	0x04, 0x11
        /*000e*/ 	.short	(.L_4 - .L_3)
	.align		4
.L_3:
        /*0010*/ 	.word	index@(_Z15transformKernelPKfPfi)
        /*0014*/ 	.word	0x00000000


	//----- nvinfo : EIATTR_REGCOUNT
	.align		4
.L_4:
        /*0018*/ 	.byte	0x04, 0x2f
        /*001a*/ 	.short	(.L_6 - .L_5)
	.align		4
.L_5:
        /*001c*/ 	.word	index@(_Z12reduceKernelPKfPfi)
        /*0020*/ 	.word	0x0000000a


	//----- nvinfo : EIATTR_FRAME_SIZE
	.align		4
.L_6:
        /*0024*/ 	.byte	0x04, 0x11
        /*0026*/ 	.short	(.L_8 - .L_7)
	.align		4
.L_7:
        /*0028*/ 	.word	index@(_Z12reduceKernelPKfPfi)
        /*002c*/ 	.word	0x00000000


	//----- nvinfo : EIATTR_MIN_STACK_SIZE
	.align		4
.L_8:
        /*0030*/ 	.byte	0x04, 0x12
        /*0032*/ 	.short	(.L_10 - .L_9)
	.align		4
.L_9:
        /*0034*/ 	.word	index@(_Z12reduceKernelPKfPfi)
        /*0038*/ 	.word	0x00000000


	//----- nvinfo : EIATTR_MIN_STACK_SIZE
	.align		4
.L_10:
        /*003c*/ 	.byte	0x04, 0x12
        /*003e*/ 	.short	(.L_12 - .L_11)
	.align		4
.L_11:
        /*0040*/ 	.word	index@(_Z15transformKernelPKfPfi)
        /*0044*/ 	.word	0x00000000
.L_12:


//--------------------- .nv.compat                --------------------------
	.section	.nv.compat,"",@"SHT_CUDA_COMPAT_INFO"
	.align	4
        /*0000*/ 	.byte	0x02, 0x09, 0x00, 0x00, 0x02, 0x02, 0x01, 0x00, 0x02, 0x05, 0x05, 0x00, 0x03, 0x07, 0x01, 0x01
        /*0010*/ 	.byte	0x02, 0x03, 0x00, 0x00, 0x02, 0x06, 0x01, 0x00, 0x04, 0x0b, 0x08, 0x00, 0x01, 0x00, 0x00, 0x00
        /*0020*/ 	.byte	0x00, 0x00, 0x00, 0x00


//--------------------- .nv.info._Z12reduceKernelPKfPfi --------------------------
	.section	.nv.info._Z12reduceKernelPKfPfi,"",@"SHT_CUDA_INFO"
	.sectionflags	@""
	.align	4


	//----- nvinfo : EIATTR_CUDA_API_VERSION
	.align		4
        /*0000*/ 	.byte	0x04, 0x37
        /*0002*/ 	.short	(.L_14 - .L_13)
.L_13:
        /*0004*/ 	.word	0x00000082


	//----- nvinfo : EIATTR_KPARAM_INFO
	.align		4
.L_14:
        /*0008*/ 	.byte	0x04, 0x17
        /*000a*/ 	.short	(.L_16 - .L_15)
.L_15:
        /*000c*/ 	.word	0x00000000
        /*0010*/ 	.short	0x0002
        /*0012*/ 	.short	0x0010
        /*0014*/ 	.byte	0x00, 0xf0, 0x11, 0x00


	//----- nvinfo : EIATTR_KPARAM_INFO
	.align		4
.L_16:
        /*0018*/ 	.byte	0x04, 0x17
        /*001a*/ 	.short	(.L_18 - .L_17)
.L_17:
        /*001c*/ 	.word	0x00000000
        /*0020*/ 	.short	0x0001
        /*0022*/ 	.short	0x0008
        /*0024*/ 	.byte	0x00, 0xf5, 0x21, 0x00


	//----- nvinfo : EIATTR_KPARAM_INFO
	.align		4
.L_18:
        /*0028*/ 	.byte	0x04, 0x17
        /*002a*/ 	.short	(.L_20 - .L_19)
.L_19:
        /*002c*/ 	.word	0x00000000
        /*0030*/ 	.short	0x0000
        /*0032*/ 	.short	0x0000
        /*0034*/ 	.byte	0x00, 0xf5, 0x21, 0x00


	//----- nvinfo : EIATTR_SPARSE_MMA_MASK
	.align		4
.L_20:
        /*0038*/ 	.byte	0x03, 0x50
        /*003a*/ 	.short	0x0000


	//----- nvinfo : EIATTR_MAXREG_COUNT
	.align		4
        /*003c*/ 	.byte	0x03, 0x1b
        /*003e*/ 	.short	0x00ff


	//----- nvinfo : EIATTR_NUM_BARRIERS
	.align		4
        /*0040*/ 	.byte	0x02, 0x4c
        /*0042*/ 	.byte	0x01
	.zero		1


	//----- nvinfo : EIATTR_MERCURY_ISA_VERSION
	.align		4
        /*0044*/ 	.byte	0x03, 0x5f
        /*0046*/ 	.short	0x0101


	//----- nvinfo : EIATTR_VRC_CTA_INIT_COUNT
	.align		4
        /*0048*/ 	.byte	0x02, 0x4a
	.zero		1
	.zero		1


	//----- nvinfo : EIATTR_EXIT_INSTR_OFFSETS
	.align		4
        /*004c*/ 	.byte	0x04, 0x1c
        /*004e*/ 	.short	(.L_22 - .L_21)


	//   ....[0]....
.L_21:
        /*0050*/ 	.word	0x00000210


	//   ....[1]....
        /*0054*/ 	.word	0x00000290


	//----- nvinfo : EIATTR_CBANK_PARAM_SIZE
	.align		4
.L_22:
        /*0058*/ 	.byte	0x03, 0x19
        /*005a*/ 	.short	0x0014


	//----- nvinfo : EIATTR_PARAM_CBANK
	.align		4
        /*005c*/ 	.byte	0x04, 0x0a
        /*005e*/ 	.short	(.L_24 - .L_23)
	.align		4
.L_23:
        /*0060*/ 	.word	index@(.nv.constant0._Z12reduceKernelPKfPfi)
        /*0064*/ 	.short	0x0380
        /*0066*/ 	.short	0x0014


	//----- nvinfo : EIATTR_SW_WAR
	.align		4
.L_24:
        /*0068*/ 	.byte	0x04, 0x36
        /*006a*/ 	.short	(.L_26 - .L_25)
.L_25:
        /*006c*/ 	.word	0x00000008
.L_26:


//--------------------- .nv.info._Z15transformKernelPKfPfi --------------------------
	.section	.nv.info._Z15transformKernelPKfPfi,"",@"SHT_CUDA_INFO"
	.sectionflags	@""
	.align	4


	//----- nvinfo : EIATTR_CUDA_API_VERSION
	.align		4
        /*0000*/ 	.byte	0x04, 0x37
        /*0002*/ 	.short	(.L_28 - .L_27)
.L_27:
        /*0004*/ 	.word	0x00000082


	//----- nvinfo : EIATTR_KPARAM_INFO
	.align		4
.L_28:
        /*0008*/ 	.byte	0x04, 0x17
        /*000a*/ 	.short	(.L_30 - .L_29)
.L_29:
        /*000c*/ 	.word	0x00000000
        /*0010*/ 	.short	0x0002
        /*0012*/ 	.short	0x0010
        /*0014*/ 	.byte	0x00, 0xf0, 0x11, 0x00


	//----- nvinfo : EIATTR_KPARAM_INFO
	.align		4
.L_30:
        /*0018*/ 	.byte	0x04, 0x17
        /*001a*/ 	.short	(.L_32 - .L_31)
.L_31:
        /*001c*/ 	.word	0x00000000
        /*0020*/ 	.short	0x0001
        /*0022*/ 	.short	0x0008
        /*0024*/ 	.byte	0x00, 0xf5, 0x21, 0x00


	//----- nvinfo : EIATTR_KPARAM_INFO
	.align		4
.L_32:
        /*0028*/ 	.byte	0x04, 0x17
        /*002a*/ 	.short	(.L_34 - .L_33)
.L_33:
        /*002c*/ 	.word	0x00000000
        /*0030*/ 	.short	0x0000
        /*0032*/ 	.short	0x0000
        /*0034*/ 	.byte	0x00, 0xf5, 0x21, 0x00


	//----- nvinfo : EIATTR_SPARSE_MMA_MASK
	.align		4
.L_34:
        /*0038*/ 	.byte	0x03, 0x50
        /*003a*/ 	.short	0x0000


	//----- nvinfo : EIATTR_MAXREG_COUNT
	.align		4
        /*003c*/ 	.byte	0x03, 0x1b
        /*003e*/ 	.short	0x00ff


	//----- nvinfo : EIATTR_MERCURY_ISA_VERSION
	.align		4
        /*0040*/ 	.byte	0x03, 0x5f
        /*0042*/ 	.short	0x0101


	//----- nvinfo : EIATTR_VRC_CTA_INIT_COUNT
	.align		4
        /*0044*/ 	.byte	0x02, 0x4a
	.zero		1
	.zero		1


	//----- nvinfo : EIATTR_EXIT_INSTR_OFFSETS
	.align		4
        /*0048*/ 	.byte	0x04, 0x1c
        /*004a*/ 	.short	(.L_36 - .L_35)


	//   ....[0]....
.L_35:
        /*004c*/ 	.word	0x00000070


	//   ....[1]....
        /*0050*/ 	.word	0x00001020


	//----- nvinfo : EIATTR_CRS_STACK_SIZE
	.align		4
.L_36:
        /*0054*/ 	.byte	0x04, 0x1e
        /*0056*/ 	.short	(.L_38 - .L_37)
.L_37:
        /*0058*/ 	.word	0x00000000


	//----- nvinfo : EIATTR_CBANK_PARAM_SIZE
	.align		4
.L_38:
        /*005c*/ 	.byte	0x03, 0x19
        /*005e*/ 	.short	0x0014


	//----- nvinfo : EIATTR_PARAM_CBANK
	.align		4
        /*0060*/ 	.byte	0x04, 0x0a
        /*0062*/ 	.short	(.L_40 - .L_39)
	.align		4
.L_39:
        /*0064*/ 	.word	index@(.nv.constant0._Z15transformKernelPKfPfi)
        /*0068*/ 	.short	0x0380
        /*006a*/ 	.short	0x0014


	//----- nvinfo : EIATTR_SW_WAR
	.align		4
.L_40:
        /*006c*/ 	.byte	0x04, 0x36
        /*006e*/ 	.short	(.L_42 - .L_41)
.L_41:
        /*0070*/ 	.word	0x00000008
.L_42:


//--------------------- .nv.callgraph             --------------------------
	.section	.nv.callgraph,"",@"SHT_CUDA_CALLGRAPH"
	.align	4
	.sectionentsize	8
	.align		4
        /*0000*/ 	.word	0x00000000
	.align		4
        /*0004*/ 	.word	0xffffffff
	.align		4
        /*0008*/ 	.word	0x00000000
	.align		4
        /*000c*/ 	.word	0xfffffffe
	.align		4
        /*0010*/ 	.word	0x00000000
	.align		4
        /*0014*/ 	.word	0xfffffffd
	.align		4
        /*0018*/ 	.word	0x00000000
	.align		4
        /*001c*/ 	.word	0xfffffffc


//--------------------- .nv.constant4             --------------------------
	.section	.nv.constant4,"a",@progbits
	.align	8
	.align		8
.nv.constant4:
        /*0000*/ 	.dword	__cudart_i2opi_f


//--------------------- .text._Z12reduceKernelPKfPfi --------------------------
	.section	.text._Z12reduceKernelPKfPfi,"ax",@progbits
	.align	128
        .global         _Z12reduceKernelPKfPfi
        .type           _Z12reduceKernelPKfPfi,@function
        .size           _Z12reduceKernelPKfPfi,(.L_x_14 - _Z12reduceKernelPKfPfi)
        .other          _Z12reduceKernelPKfPfi,@"STO_CUDA_ENTRY STV_DEFAULT"
_Z12reduceKernelPKfPfi:
.text._Z12reduceKernelPKfPfi:
[----:B------:R-:W-:Y:S01]  /*0000*/  LDC R1, c[0x0][0x37c] ;  /* 0x0000df00ff017b82 */ /* 0x000fe20000000800 */
[----:B------:R-:W0:Y:S01]  /*0010*/  S2R R6, SR_TID.X ;  /* 0x0000000000067919 */ /* 0x000e220000002100 */
[----:B------:R-:W0:Y:S01]  /*0020*/  LDCU UR8, c[0x0][0x360] ;  /* 0x00006c00ff0877ac */ /* 0x000e220008000800 */
[----:B------:R-:W0:Y:S01]  /*0030*/  S2R R7, SR_CTAID.X ;  /* 0x0000000000077919 */ /* 0x000e220000002500 */
[----:B------:R-:W1:Y:S01]  /*0040*/  LDCU UR4, c[0x0][0x390] ;  /* 0x00007200ff0477ac */ /* 0x000e620008000800 */
[----:B------:R-:W2:Y:S01]  /*0050*/  LDCU.64 UR6, c[0x0][0x358] ;  /* 0x00006b00ff0677ac */ /* 0x000ea20008000a00 */
[----:B0-----:R-:W-:-:S05]  /*0060*/  IMAD R5, R7, UR8, R6 ;  /* 0x0000000807057c24 */ /* 0x001fca000f8e0206 */
[----:B-1----:R-:W-:-:S13]  /*0070*/  ISETP.GE.U32.AND P1, PT, R5, UR4, PT ;  /* 0x0000000405007c0c */ /* 0x002fda000bf26070 */
[----:B------:R-:W0:Y:S02]  /*0080*/  @!P1 LDC.64 R2, c[0x0][0x380] ;  /* 0x0000e000ff029b82 */ /* 0x000e240000000a00 */
[----:B0-----:R-:W-:-:S06]  /*0090*/  @!P1 IMAD.WIDE.U32 R2, R5, 0x4, R2 ;  /* 0x0000000405029825 */ /* 0x001fcc00078e0002 */
[----:B--2---:R-:W2:Y:S01]  /*00a0*/  @!P1 LDG.E R3, desc[UR6][R2.64] ;  /* 0x0000000602039981 */ /* 0x004ea2000c1e1900 */
[----:B------:R-:W0:Y:S01]  /*00b0*/  S2UR UR5, SR_CgaCtaId ;  /* 0x00000000000579c3 */ /* 0x000e220000008800 */
[----:B------:R-:W-:Y:S01]  /*00c0*/  IMAD.U32 R4, RZ, RZ, UR8 ;  /* 0x00000008ff047e24 */ /* 0x000fe2000f8e00ff */
[----:B------:R-:W-:Y:S01]  /*00d0*/  UMOV UR4, 0x400 ;  /* 0x0000040000047882 */ /* 0x000fe20000000000 */
[----:B------:R-:W-:-:S03]  /*00e0*/  ISETP.NE.AND P0, PT, R6, RZ, PT ;  /* 0x000000ff0600720c */ /* 0x000fc60003f05270 */
[----:B------:R-:W-:Y:S01]  /*00f0*/  ISETP.GE.U32.AND P2, PT, R4, 0x2, PT ;  /* 0x000000020400780c */ /* 0x000fe20003f46070 */
[----:B0-----:R-:W-:-:S06]  /*0100*/  ULEA UR4, UR5, UR4, 0x18 ;  /* 0x0000000405047291 */ /* 0x001fcc000f8ec0ff */
[----:B------:R-:W-:-:S05]  /*0110*/  LEA R0, R6, UR4, 0x2 ;  /* 0x0000000406007c11 */ /* 0x000fca000f8e10ff */
[----:B--2---:R0:W-:Y:S04]  /*0120*/  @!P1 STS [R0], R3 ;  /* 0x0000000300009388 */ /* 0x0041e80000000800 */
[----:B------:R0:W-:Y:S01]  /*0130*/  @P1 STS [R0], RZ ;  /* 0x000000ff00001388 */ /* 0x0001e20000000800 */
[----:B------:R-:W-:Y:S06]  /*0140*/  BAR.SYNC.DEFER_BLOCKING 0x0 ;  /* 0x0000000000007b1d */ /* 0x000fec0000010000 */
[----:B------:R-:W-:Y:S05]  /*0150*/  @!P2 BRA `(.L_x_0) ;  /* 0x00000000002ca947 */ /* 0x000fea0003800000 */
.L_x_1:
[----:B------:R-:W-:-:S04]  /*0160*/  SHF.R.U32.HI R5, RZ, 0x1, R4 ;  /* 0x00000001ff057819 */ /* 0x000fc80000011604 */
[----:B------:R-:W-:-:S13]  /*0170*/  ISETP.GE.U32.AND P1, PT, R6, R5, PT ;  /* 0x000000050600720c */ /* 0x000fda0003f26070 */
[----:B------:R-:W-:Y:S01]  /*0180*/  @!P1 IMAD R2, R5, 0x4, R0 ;  /* 0x0000000405029824 */ /* 0x000fe200078e0200 */
[----:B0-----:R-:W-:Y:S05]  /*0190*/  @!P1 LDS R3, [R0] ;  /* 0x0000000000039984 */ /* 0x001fea0000000800 */
[----:B------:R-:W0:Y:S02]  /*01a0*/  @!P1 LDS R2, [R2] ;  /* 0x0000000002029984 */ /* 0x000e240000000800 */
[----:B0-----:R-:W-:-:S05]  /*01b0*/  @!P1 FADD R3, R2, R3 ;  /* 0x0000000302039221 */ /* 0x001fca0000000000 */
[----:B------:R1:W-:Y:S01]  /*01c0*/  @!P1 STS [R0], R3 ;  /* 0x0000000300009388 */ /* 0x0003e20000000800 */
[----:B------:R-:W-:Y:S01]  /*01d0*/  BAR.SYNC.DEFER_BLOCKING 0x0 ;  /* 0x0000000000007b1d */ /* 0x000fe20000010000 */
[----:B------:R-:W-:Y:S01]  /*01e0*/  ISETP.GT.U32.AND P1, PT, R4, 0x3, PT ;  /* 0x000000030400780c */ /* 0x000fe20003f24070 */
[----:B------:R-:W-:-:S12]  /*01f0*/  IMAD.MOV.U32 R4, RZ, RZ, R5 ;  /* 0x000000ffff047224 */ /* 0x000fd800078e0005 */
[----:B-1----:R-:W-:Y:S05]  /*0200*/  @P1 BRA `(.L_x_1) ;  /* 0xfffffffc00d41947 */ /* 0x002fea000383ffff */
.L_x_0:
[----:B------:R-:W-:Y:S05]  /*0210*/  @P0 EXIT ;  /* 0x000000000000094d */ /* 0x000fea0003800000 */
[----:B------:R-:W1:Y:S01]  /*0220*/  S2UR UR5, SR_CgaCtaId ;  /* 0x00000000000579c3 */ /* 0x000e620000008800 */
[----:B------:R-:W-:-:S07]  /*0230*/  UMOV UR4, 0x400 ;  /* 0x0000040000047882 */ /* 0x000fce0000000000 */
[----:B0-----:R-:W0:Y:S01]  /*0240*/  LDC.64 R2, c[0x0][0x388] ;  /* 0x0000e200ff027b82 */ /* 0x001e220000000a00 */
[----:B-1----:R-:W-:Y:S01]  /*0250*/  ULEA UR4, UR5, UR4, 0x18 ;  /* 0x0000000405047291 */ /* 0x002fe2000f8ec0ff */
[----:B0-----:R-:W-:-:S08]  /*0260*/  IMAD.WIDE.U32 R2, R7, 0x4, R2 ;  /* 0x0000000407027825 */ /* 0x001fd000078e0002 */
[----:B------:R-:W0:Y:S04]  /*0270*/  LDS R5, [UR4] ;  /* 0x00000004ff057984 */ /* 0x000e280008000800 */
[----:B0-----:R-:W-:Y:S01]  /*0280*/  STG.E desc[UR6][R2.64], R5 ;  /* 0x0000000502007986 */ /* 0x001fe2000c101906 */
[----:B------:R-:W-:Y:S05]  /*0290*/  EXIT ;  /* 0x000000000000794d */ /* 0x000fea0003800000 */
.L_x_2:
[----:B------:R-:W-:-:S00]  /*02a0*/  BRA `(.L_x_2) ;  /* 0xfffffffc00fc7947 */ /* 0x000fc0000383ffff */
[----:B------:R-:W-:-:S00]  /*02b0*/  NOP ;  /* 0x0000000000007918 */ /* 0x000fc00000000000 */
        /* <DEDUP_REMOVED lines=12> */
.L_x_14:


//--------------------- .text._Z15transformKernelPKfPfi --------------------------
	.section	.text._Z15transformKernelPKfPfi,"ax",@progbits
	.align	128
        .global         _Z15transformKernelPKfPfi
        .type           _Z15transformKernelPKfPfi,@function
        .size           _Z15transformKernelPKfPfi,(.L_x_15 - _Z15transformKernelPKfPfi)
        .other          _Z15transformKernelPKfPfi,@"STO_CUDA_ENTRY STV_DEFAULT"
_Z15transformKernelPKfPfi:
.text._Z15transformKernelPKfPfi:
[----:B------:R-:W-:Y:S01]  /*0000*/  LDC R1, c[0x0][0x37c] ;  /* 0x0000df00ff017b82 */ /* 0x000fe20000000800 */
[----:B------:R-:W0:Y:S07]  /*0010*/  S2R R3, SR_TID.X ;  /* 0x0000000000037919 */ /* 0x000e2e0000002100 */
[----:B------:R-:W0:Y:S01]  /*0020*/  S2UR UR4, SR_CTAID.X ;  /* 0x00000000000479c3 */ /* 0x000e220000002500 */
[----:B------:R-:W1:Y:S07]  /*0030*/  LDCU UR5, c[0x0][0x390] ;  /* 0x00007200ff0577ac */ /* 0x000e6e0008000800 */
[----:B------:R-:W0:Y:S02]  /*0040*/  LDC R2, c[0x0][0x360] ;  /* 0x0000d800ff027b82 */ /* 0x000e240000000800 */
[----:B0-----:R-:W-:-:S05]  /*0050*/  IMAD R2, R2, UR4, R3 ;  /* 0x0000000402027c24 */ /* 0x001fca000f8e0203 */
[----:B-1----:R-:W-:-:S13]  /*0060*/  ISETP.GE.AND P0, PT, R2, UR5, PT ;  /* 0x0000000502007c0c */ /* 0x002fda000bf06270 */
[----:B------:R-:W-:Y:S05]  /*0070*/  @P0 EXIT ;  /* 0x000000000000094d */ /* 0x000fea0003800000 */
[----:B------:R-:W0:Y:S01]  /*0080*/  LDC.64 R8, c[0x0][0x380] ;  /* 0x0000e000ff087b82 */ /* 0x000e220000000a00 */
[----:B------:R-:W1:Y:S01]  /*0090*/  LDCU.64 UR6, c[0x0][0x358] ;  /* 0x00006b00ff0677ac */ /* 0x000e620008000a00 */
[----:B0-----:R-:W-:-:S05]  /*00a0*/  IMAD.WIDE R8, R2, 0x4, R8 ;  /* 0x0000000402087825 */ /* 0x001fca00078e0208 */
[----:B-1----:R-:W2:Y:S01]  /*00b0*/  LDG.E R3, desc[UR6][R8.64] ;  /* 0x0000000608037981 */ /* 0x002ea2000c1e1900 */
[----:B------:R-:W-:Y:S01]  /*00c0*/  BSSY.RECONVERGENT B0, `(.L_x_3) ;  /* 0x000006c000007945 */ /* 0x000fe20003800200 */
[C---:B--2---:R-:W-:Y:S01]  /*00d0*/  FMUL R0, R3.reuse, 0.63661974668502807617 ;  /* 0x3f22f98303007820 */ /* 0x044fe20000400000 */
[----:B------:R-:W-:-:S05]  /*00e0*/  FSETP.GE.AND P0, PT, |R3|, 105615, PT ;  /* 0x47ce47800300780b */ /* 0x000fca0003f06200 */
[----:B------:R-:W0:Y:S02]  /*00f0*/  F2I.NTZ R0, R0 ;  /* 0x0000000000007305 */ /* 0x000e240000203100 */
[----:B0-----:R-:W-:Y:S01]  /*0100*/  I2FP.F32.S32 R4, R0 ;  /* 0x0000000000047245 */ /* 0x001fe20000201400 */
[----:B------:R-:W-:-:S04]  /*0110*/  IMAD.MOV.U32 R6, RZ, RZ, R0 ;  /* 0x000000ffff067224 */ /* 0x000fc800078e0000 */
[----:B------:R-:W-:-:S04]  /*0120*/  FFMA R5, R4, -1.5707962512969970703, R3 ;  /* 0xbfc90fda04057823 */ /* 0x000fc80000000003 */
[----:B------:R-:W-:-:S04]  /*0130*/  FFMA R5, R4, -7.5497894158615963534e-08, R5 ;  /* 0xb3a2216804057823 */ /* 0x000fc80000000005 */
[----:B------:R-:W-:Y:S01]  /*0140*/  FFMA R5, R4, -5.3903029534742383927e-15, R5 ;  /* 0xa7c234c504057823 */ /* 0x000fe20000000005 */
[----:B------:R-:W-:-:S03]  /*0150*/  P2R R4, PR, RZ, 0x1 ;  /* 0x00000001ff047803 */ /* 0x000fc60000000000 */
[----:B------:R-:W-:Y:S01]  /*0160*/  IMAD.MOV.U32 R10, RZ, RZ, R5 ;  /* 0x000000ffff0a7224 */ /* 0x000fe200078e0005 */
[----:B------:R-:W-:Y:S06]  /*0170*/  @!P0 BRA `(.L_x_4) ;  /* 0x0000000400808947 */ /* 0x000fec0003800000 */
[----:B------:R-:W-:-:S13]  /*0180*/  FSETP.NEU.AND P0, PT, |R3|, +INF , PT ;  /* 0x7f8000000300780b */ /* 0x000fda0003f0d200 */
[----:B------:R-:W-:Y:S01]  /*0190*/  @!P0 FMUL R10, RZ, R3 ;  /* 0x00000003ff0a8220 */ /* 0x000fe20000400000 */
[----:B------:R-:W-:Y:S01]  /*01a0*/  @!P0 IMAD.MOV.U32 R0, RZ, RZ, RZ ;  /* 0x000000ffff008224 */ /* 0x000fe200078e00ff */
[----:B------:R-:W-:Y:S06]  /*01b0*/  @!P0 BRA `(.L_x_4) ;  /* 0x0000000400708947 */ /* 0x000fec0003800000 */
[----:B------:R-:W-:Y:S01]  /*01c0*/  IMAD.SHL.U32 R4, R3, 0x100, RZ ;  /* 0x0000010003047824 */ /* 0x000fe200078e00ff */
[----:B------:R-:W0:Y:S01]  /*01d0*/  LDCU.64 UR8, c[0x4][URZ] ;  /* 0x01000000ff0877ac */ /* 0x000e220008000a00 */
[----:B------:R-:W-:Y:S02]  /*01e0*/  IMAD.MOV.U32 R0, RZ, RZ, RZ ;  /* 0x000000ffff007224 */ /* 0x000fe400078e00ff */
[----:B------:R-:W-:Y:S01]  /*01f0*/  IMAD.MOV.U32 R12, RZ, RZ, RZ ;  /* 0x000000ffff0c7224 */ /* 0x000fe200078e00ff */
[----:B------:R-:W-:Y:S01]  /*0200*/  LOP3.LUT R7, R4, 0x80000000, RZ, 0xfc, !PT ;  /* 0x8000000004077812 */ /* 0x000fe200078efcff */
[----:B------:R-:W-:Y:S01]  /*0210*/  UMOV UR5, URZ ;  /* 0x000000ff00057c82 */ /* 0x000fe20008000000 */
[----:B------:R-:W-:-:S05]  /*0220*/  UMOV UR4, URZ ;  /* 0x000000ff00047c82 */ /* 0x000fca0008000000 */
.L_x_5:
[----:B0-----:R-:W-:Y:S01]  /*0230*/  IMAD.U32 R10, RZ, RZ, UR8 ;  /* 0x00000008ff0a7e24 */ /* 0x001fe2000f8e00ff */
[----:B------:R-:W-:-:S05]  /*0240*/  MOV R11, UR9 ;  /* 0x00000009000b7c02 */ /* 0x000fca0008000f00 */
[----:B------:R-:W2:Y:S01]  /*0250*/  LDG.E.CONSTANT R8, desc[UR6][R10.64] ;  /* 0x000000060a087981 */ /* 0x000ea2000c1e9900 */
[----:B------:R-:W-:Y:S01]  /*0260*/  UIADD3 UR4, UPT, UPT, UR4, 0x1, URZ ;  /* 0x0000000104047890 */ /* 0x000fe2000fffe0ff */
[C---:B------:R-:W-:Y:S01]  /*0270*/  ISETP.EQ.AND P0, PT, R12.reuse, RZ, PT ;  /* 0x000000ff0c00720c */ /* 0x040fe20003f02270 */
[----:B------:R-:W-:Y:S01]  /*0280*/  UIADD3 UR8, UP1, UPT, UR8, 0x4, URZ ;  /* 0x0000000408087890 */ /* 0x000fe2000ff3e0ff */
[C---:B------:R-:W-:Y:S01]  /*0290*/  ISETP.EQ.AND P1, PT, R12.reuse, 0x4, PT ;  /* 0x000000040c00780c */ /* 0x040fe20003f22270 */
[----:B------:R-:W-:Y:S01]  /*02a0*/  UISETP.NE.AND UP0, UPT, UR4, 0x6, UPT ;  /* 0x000000060400788c */ /* 0x000fe2000bf05270 */
[C---:B------:R-:W-:Y:S01]  /*02b0*/  ISETP.EQ.AND P3, PT, R12.reuse, 0xc, PT ;  /* 0x0000000c0c00780c */ /* 0x040fe20003f62270 */
[----:B------:R-:W-:Y:S01]  /*02c0*/  UIADD3.X UR9, UPT, UPT, URZ, UR9, URZ, UP1, !UPT ;  /* 0x00000009ff097290 */ /* 0x000fe20008ffe4ff */
[C---:B------:R-:W-:Y:S02]  /*02d0*/  ISETP.EQ.AND P4, PT, R12.reuse, 0x10, PT ;  /* 0x000000100c00780c */ /* 0x040fe40003f82270 */
[----:B------:R-:W-:Y:S01]  /*02e0*/  ISETP.EQ.AND P5, PT, R12, 0x14, PT ;  /* 0x000000140c00780c */ /* 0x000fe20003fa2270 */
[----:B--2---:R-:W-:-:S03]  /*02f0*/  IMAD.WIDE.U32 R8, R8, R7, RZ ;  /* 0x0000000708087225 */ /* 0x004fc600078e00ff */
[----:B------:R-:W-:-:S04]  /*0300*/  IADD3 R8, P2, PT, R8, R0, RZ ;  /* 0x0000000008087210 */ /* 0x000fc80007f5e0ff */
[----:B------:R-:W-:Y:S01]  /*0310*/  IADD3.X R0, PT, PT, R9, UR5, RZ, P2, !PT ;  /* 0x0000000509007c10 */ /* 0x000fe200097fe4ff */
[--C-:B------:R-:W-:Y:S01]  /*0320*/  @P0 IMAD.MOV.U32 R4, RZ, RZ, R8.reuse ;  /* 0x000000ffff040224 */ /* 0x100fe200078e0008 */
[C---:B------:R-:W-:Y:S01]  /*0330*/  ISETP.EQ.AND P2, PT, R12.reuse, 0x8, PT ;  /* 0x000000080c00780c */ /* 0x040fe20003f42270 */
[--C-:B------:R-:W-:Y:S01]  /*0340*/  @P1 IMAD.MOV.U32 R14, RZ, RZ, R8.reuse ;  /* 0x000000ffff0e1224 */ /* 0x100fe200078e0008 */
[----:B------:R-:W-:Y:S01]  /*0350*/  IADD3 R12, PT, PT, R12, 0x4, RZ ;  /* 0x000000040c0c7810 */ /* 0x000fe20007ffe0ff */
[--C-:B------:R-:W-:Y:S02]  /*0360*/  @P3 IMAD.MOV.U32 R16, RZ, RZ, R8.reuse ;  /* 0x000000ffff103224 */ /* 0x100fe400078e0008 */
[--C-:B------:R-:W-:Y:S02]  /*0370*/  @P4 IMAD.MOV.U32 R17, RZ, RZ, R8.reuse ;  /* 0x000000ffff114224 */ /* 0x100fe400078e0008 */
[----:B------:R-:W-:-:S06]  /*0380*/  @P5 IMAD.MOV.U32 R18, RZ, RZ, R8 ;  /* 0x000000ffff125224 */ /* 0x000fcc00078e0008 */
[----:B------:R-:W-:Y:S01]  /*0390*/  @P2 IMAD.MOV.U32 R15, RZ, RZ, R8 ;  /* 0x000000ffff0f2224 */ /* 0x000fe200078e0008 */
[----:B------:R-:W-:Y:S06]  /*03a0*/  BRA.U UP0, `(.L_x_5) ;  /* 0xfffffffd00a07547 */ /* 0x000fec000b83ffff */
[----:B------:R-:W-:Y:S01]  /*03b0*/  SHF.R.U32.HI R7, RZ, 0x17, R3 ;  /* 0x00000017ff077819 */ /* 0x000fe20000011603 */
[----:B------:R-:W-:Y:S03]  /*03c0*/  BSSY.RECONVERGENT B1, `(.L_x_6) ;  /* 0x0000029000017945 */ /* 0x000fe60003800200 */
[C---:B------:R-:W-:Y:S02]  /*03d0*/  LOP3.LUT R8, R7.reuse, 0xe0, RZ, 0xc0, !PT ;  /* 0x000000e007087812 */ /* 0x040fe400078ec0ff */
[----:B------:R-:W-:-:S03]  /*03e0*/  LOP3.LUT P6, RZ, R7, 0x1f, RZ, 0xc0, !PT ;  /* 0x0000001f07ff7812 */ /* 0x000fc600078cc0ff */
[----:B------:R-:W-:-:S05]  /*03f0*/  VIADD R8, R8, 0xffffff80 ;  /* 0xffffff8008087836 */ /* 0x000fca0000000000 */
[----:B------:R-:W-:-:S05]  /*0400*/  SHF.R.U32.HI R8, RZ, 0x5, R8 ;  /* 0x00000005ff087819 */ /* 0x000fca0000011608 */
[----:B------:R-:W-:-:S05]  /*0410*/  IMAD.U32 R10, R8, -0x4, RZ ;  /* 0xfffffffc080a7824 */ /* 0x000fca00078e00ff */
[C---:B------:R-:W-:Y:S02]  /*0420*/  ISETP.EQ.AND P3, PT, R10.reuse, -0x18, PT ;  /* 0xffffffe80a00780c */ /* 0x040fe40003f62270 */
[C---:B------:R-:W-:Y:S02]  /*0430*/  ISETP.EQ.AND P4, PT, R10.reuse, -0x14, PT ;  /* 0xffffffec0a00780c */ /* 0x040fe40003f82270 */
[C---:B------:R-:W-:Y:S02]  /*0440*/  ISETP.EQ.AND P0, PT, R10.reuse, -0x10, PT ;  /* 0xfffffff00a00780c */ /* 0x040fe40003f02270 */
[C---:B------:R-:W-:Y:S02]  /*0450*/  ISETP.EQ.AND P1, PT, R10.reuse, -0xc, PT ;  /* 0xfffffff40a00780c */ /* 0x040fe40003f22270 */
[C---:B------:R-:W-:Y:S02]  /*0460*/  ISETP.EQ.AND P2, PT, R10.reuse, -0x8, PT ;  /* 0xfffffff80a00780c */ /* 0x040fe40003f42270 */
[----:B------:R-:W-:-:S03]  /*0470*/  ISETP.EQ.AND P5, PT, R10, 0x4, PT ;  /* 0x000000040a00780c */ /* 0x000fc60003fa2270 */
[--C-:B------:R-:W-:Y:S01]  /*0480*/  @P3 IMAD.MOV.U32 R8, RZ, RZ, R4.reuse ;  /* 0x000000ffff083224 */ /* 0x100fe200078e0004 */
[C---:B------:R-:W-:Y:S01]  /*0490*/  ISETP.EQ.AND P3, PT, R10.reuse, -0x4, PT ;  /* 0xfffffffc0a00780c */ /* 0x040fe20003f62270 */
[----:B------:R-:W-:Y:S02]  /*04a0*/  @P4 IMAD.MOV.U32 R9, RZ, RZ, R4 ;  /* 0x000000ffff094224 */ /* 0x000fe400078e0004 */
[--C-:B------:R-:W-:Y:S01]  /*04b0*/  @P4 IMAD.MOV.U32 R8, RZ, RZ, R14.reuse ;  /* 0x000000ffff084224 */ /* 0x100fe200078e000e */
[----:B------:R-:W-:Y:S01]  /*04c0*/  ISETP.EQ.AND P4, PT, R10, RZ, PT ;  /* 0x000000ff0a00720c */ /* 0x000fe20003f82270 */
[----:B------:R-:W-:Y:S01]  /*04d0*/  @P0 IMAD.MOV.U32 R9, RZ, RZ, R14 ;  /* 0x000000ffff090224 */ /* 0x000fe200078e000e */
[----:B------:R-:W-:Y:S01]  /*04e0*/  @P0 MOV R8, R15 ;  /* 0x0000000f00080202 */ /* 0x000fe20000000f00 */
[----:B------:R-:W-:Y:S02]  /*04f0*/  @P1 IMAD.MOV.U32 R8, RZ, RZ, R16 ;  /* 0x000000ffff081224 */ /* 0x000fe400078e0010 */
[----:B------:R-:W-:-:S02]  /*0500*/  @P2 IMAD.MOV.U32 R8, RZ, RZ, R17 ;  /* 0x000000ffff082224 */ /* 0x000fc400078e0011 */
[----:B------:R-:W-:Y:S02]  /*0510*/  @P1 IMAD.MOV.U32 R9, RZ, RZ, R15 ;  /* 0x000000ffff091224 */ /* 0x000fe400078e000f */
[----:B------:R-:W-:Y:S02]  /*0520*/  @P3 IMAD.MOV.U32 R8, RZ, RZ, R18 ;  /* 0x000000ffff083224 */ /* 0x000fe400078e0012 */
[----:B------:R-:W-:Y:S02]  /*0530*/  @P2 IMAD.MOV.U32 R9, RZ, RZ, R16 ;  /* 0x000000ffff092224 */ /* 0x000fe400078e0010 */
[--C-:B------:R-:W-:Y:S02]  /*0540*/  @P4 IMAD.MOV.U32 R8, RZ, RZ, R0.reuse ;  /* 0x000000ffff084224 */ /* 0x100fe400078e0000 */
[----:B------:R-:W-:Y:S01]  /*0550*/  @P3 IMAD.MOV.U32 R9, RZ, RZ, R17 ;  /* 0x000000ffff093224 */ /* 0x000fe200078e0011 */
[----:B------:R-:W-:Y:S01]  /*0560*/  @P4 MOV R9, R18 ;  /* 0x0000001200094202 */ /* 0x000fe20000000f00 */
[----:B------:R-:W-:-:S02]  /*0570*/  @P5 IMAD.MOV.U32 R9, RZ, RZ, R0 ;  /* 0x000000ffff095224 */ /* 0x000fc400078e0000 */
[----:B------:R-:W-:Y:S01]  /*0580*/  IMAD.MOV.U32 R12, RZ, RZ, R8 ;  /* 0x000000ffff0c7224 */ /* 0x000fe200078e0008 */
[----:B------:R-:W-:Y:S06]  /*0590*/  @!P6 BRA `(.L_x_7) ;  /* 0x00000000002ce947 */ /* 0x000fec0003800000 */
[----:B------:R-:W-:Y:S01]  /*05a0*/  @P0 IMAD.MOV.U32 R8, RZ, RZ, R4 ;  /* 0x000000ffff080224 */ /* 0x000fe200078e0004 */
[----:B------:R-:W-:Y:S01]  /*05b0*/  ISETP.EQ.AND P0, PT, R10, 0x8, PT ;  /* 0x000000080a00780c */ /* 0x000fe20003f02270 */
[----:B------:R-:W-:Y:S01]  /*05c0*/  @P1 IMAD.MOV.U32 R8, RZ, RZ, R14 ;  /* 0x000000ffff081224 */ /* 0x000fe200078e000e */
[----:B------:R-:W-:Y:S01]  /*05d0*/  LOP3.LUT R7, R7, 0x1f, RZ, 0xc0, !PT ;  /* 0x0000001f07077812 */ /* 0x000fe200078ec0ff */
[----:B------:R-:W-:Y:S01]  /*05e0*/  @P2 IMAD.MOV.U32 R8, RZ, RZ, R15 ;  /* 0x000000ffff082224 */ /* 0x000fe200078e000f */
[----:B------:R-:W-:Y:S01]  /*05f0*/  @P3 MOV R8, R16 ;  /* 0x0000001000083202 */ /* 0x000fe20000000f00 */
[----:B------:R-:W-:Y:S01]  /*0600*/  @P4 IMAD.MOV.U32 R8, RZ, RZ, R17 ;  /* 0x000000ffff084224 */ /* 0x000fe200078e0011 */
[----:B------:R-:W-:Y:S01]  /*0610*/  SHF.L.W.U32.HI R12, R9, R7, R12 ;  /* 0x00000007090c7219 */ /* 0x000fe20000010e0c */
[----:B------:R-:W-:-:S06]  /*0620*/  @P5 IMAD.MOV.U32 R8, RZ, RZ, R18 ;  /* 0x000000ffff085224 */ /* 0x000fcc00078e0012 */
[----:B------:R-:W-:-:S05]  /*0630*/  @P0 IMAD.MOV.U32 R8, RZ, RZ, R0 ;  /* 0x000000ffff080224 */ /* 0x000fca00078e0000 */
[----:B------:R-:W-:-:S07]  /*0640*/  SHF.L.W.U32.HI R9, R8, R7, R9 ;  /* 0x0000000708097219 */ /* 0x000fce0000010e09 */
.L_x_7:
[----:B------:R-:W-:Y:S05]  /*0650*/  BSYNC.RECONVERGENT B1 ;  /* 0x0000000000017941 */ /* 0x000fea0003800200 */
.L_x_6:
[C---:B------:R-:W-:Y:S01]  /*0660*/  SHF.L.W.U32.HI R7, R9.reuse, 0x2, R12 ;  /* 0x0000000209077819 */ /* 0x040fe20000010e0c */
[----:B------:R-:W-:Y:S01]  /*0670*/  IMAD.SHL.U32 R9, R9, 0x4, RZ ;  /* 0x0000000409097824 */ /* 0x000fe200078e00ff */
[----:B------:R-:W-:Y:S01]  /*0680*/  UMOV UR4, 0x54442d19 ;  /* 0x54442d1900047882 */ /* 0x000fe20000000000 */
[----:B------:R-:W-:Y:S01]  /*0690*/  UMOV UR5, 0x3bf921fb ;  /* 0x3bf921fb00057882 */ /* 0x000fe20000000000 */
[----:B------:R-:W-:Y:S02]  /*06a0*/  SHF.R.S32.HI R0, RZ, 0x1f, R7 ;  /* 0x0000001fff007819 */ /* 0x000fe40000011407 */
[----:B------:R-:W-:Y:S02]  /*06b0*/  ISETP.GE.AND P0, PT, R3, RZ, PT ;  /* 0x000000ff0300720c */ /* 0x000fe40003f06270 */
[C---:B------:R-:W-:Y:S02]  /*06c0*/  LOP3.LUT R10, R0.reuse, R9, RZ, 0x3c, !PT ;  /* 0x00000009000a7212 */ /* 0x040fe400078e3cff */
[----:B------:R-:W-:-:S02]  /*06d0*/  LOP3.LUT R11, R0, R7, RZ, 0x3c, !PT ;  /* 0x00000007000b7212 */ /* 0x000fc400078e3cff */
[----:B------:R-:W-:Y:S02]  /*06e0*/  SHF.R.U32.HI R0, RZ, 0x1e, R12 ;  /* 0x0000001eff007819 */ /* 0x000fe4000001160c */
[----:B------:R-:W0:Y:S01]  /*06f0*/  I2F.F64.S64 R8, R10 ;  /* 0x0000000a00087312 */ /* 0x000e220000301c00 */
[C---:B------:R-:W-:Y:S02]  /*0700*/  LOP3.LUT R12, R7.reuse, R3, RZ, 0x3c, !PT ;  /* 0x00000003070c7212 */ /* 0x040fe400078e3cff */
[----:B------:R-:W-:Y:S02]  /*0710*/  LEA.HI R0, R7, R0, RZ, 0x1 ;  /* 0x0000000007007211 */ /* 0x000fe400078f08ff */
[----:B------:R-:W-:-:S03]  /*0720*/  ISETP.GE.AND P1, PT, R12, RZ, PT ;  /* 0x000000ff0c00720c */ /* 0x000fc60003f26270 */
[----:B------:R-:W-:-:S04]  /*0730*/  IMAD.MOV R7, RZ, RZ, -R0 ;  /* 0x000000ffff077224 */ /* 0x000fc800078e0a00 */
[----:B------:R-:W-:Y:S01]  /*0740*/  @!P0 IMAD.MOV.U32 R0, RZ, RZ, R7 ;  /* 0x000000ffff008224 */ /* 0x000fe200078e0007 */
[----:B0-----:R-:W-:-:S10]  /*0750*/  DMUL R8, R8, UR4 ;  /* 0x0000000408087c28 */ /* 0x001fd40008000000 */
[----:B------:R-:W0:Y:S02]  /*0760*/  F2F.F32.F64 R8, R8 ;  /* 0x0000000800087310 */ /* 0x000e240000301000 */
[----:B0-----:R-:W-:-:S07]  /*0770*/  FSEL R10, -R8, R8, !P1 ;  /* 0x00000008080a7208 */ /* 0x001fce0004800100 */
.L_x_4:
[----:B------:R-:W-:Y:S05]  /*0780*/  BSYNC.RECONVERGENT B0 ;  /* 0x0000000000007941 */ /* 0x000fea0003800200 */
.L_x_3:
[----:B------:R-:W-:Y:S01]  /*0790*/  MOV R7, 0x37cbac00 ;  /* 0x37cbac0000077802 */ /* 0x000fe20000000f00 */
[----:B------:R-:W-:Y:S01]  /*07a0*/  FMUL R8, R10, R10 ;  /* 0x0000000a0a087220 */ /* 0x000fe20000400000 */
[C---:B------:R-:W-:Y:S01]  /*07b0*/  LOP3.LUT R11, R0.reuse, 0x1, RZ, 0xc0, !PT ;  /* 0x00000001000b7812 */ /* 0x040fe200078ec0ff */
[----:B------:R-:W-:Y:S01]  /*07c0*/  IMAD.MOV.U32 R12, RZ, RZ, 0x3effffff ;  /* 0x3effffffff0c7424 */ /* 0x000fe200078e00ff */
[----:B------:R-:W-:Y:S01]  /*07d0*/  LOP3.LUT P1, RZ, R0, 0x2, RZ, 0xc0, !PT ;  /* 0x0000000200ff7812 */ /* 0x000fe2000782c0ff */
[----:B------:R-:W-:Y:S01]  /*07e0*/  FFMA R9, R8, R7, -0.0013887860113754868507 ;  /* 0xbab607ed08097423 */ /* 0x000fe20000000007 */
[----:B------:R-:W-:Y:S01]  /*07f0*/  ISETP.NE.U32.AND P0, PT, R11, 0x1, PT ;  /* 0x000000010b00780c */ /* 0x000fe20003f05070 */
[----:B------:R-:W-:Y:S01]  /*0800*/  IMAD.MOV.U32 R11, RZ, RZ, 0x3d2aaabb ;  /* 0x3d2aaabbff0b7424 */ /* 0x000fe200078e00ff */
[----:B------:R-:W-:Y:S01]  /*0810*/  FSETP.GE.AND P2, PT, |R3|, 105615, PT ;  /* 0x47ce47800300780b */ /* 0x000fe20003f46200 */
[----:B------:R-:W-:Y:S01]  /*0820*/  BSSY.RECONVERGENT B0, `(.L_x_8) ;  /* 0x000006a000007945 */ /* 0x000fe20003800200 */
[----:B------:R-:W-:-:S02]  /*0830*/  FSEL R9, R9, -0.00019574658654164522886, !P0 ;  /* 0xb94d415309097808 */ /* 0x000fc40004000000 */
[----:B------:R-:W-:Y:S02]  /*0840*/  FSEL R11, R11, 0.0083327032625675201416, !P0 ;  /* 0x3c0885e40b0b7808 */ /* 0x000fe40004000000 */
[----:B------:R-:W-:Y:S02]  /*0850*/  FSEL R0, R10, 1, P0 ;  /* 0x3f8000000a007808 */ /* 0x000fe40000000000 */
[----:B------:R-:W-:Y:S01]  /*0860*/  FSEL R10, -R12, -0.16666662693023681641, !P0 ;  /* 0xbe2aaaa80c0a7808 */ /* 0x000fe20004000100 */
[C---:B------:R-:W-:Y:S02]  /*0870*/  FFMA R11, R8.reuse, R9, R11 ;  /* 0x00000009080b7223 */ /* 0x040fe4000000000b */
[C---:B------:R-:W-:Y:S02]  /*0880*/  FFMA R9, R8.reuse, R0, RZ ;  /* 0x0000000008097223 */ /* 0x040fe400000000ff */
[----:B------:R-:W-:-:S04]  /*0890*/  FFMA R8, R8, R11, R10 ;  /* 0x0000000b08087223 */ /* 0x000fc8000000000a */
[----:B------:R-:W-:-:S04]  /*08a0*/  FFMA R8, R9, R8, R0 ;  /* 0x0000000809087223 */ /* 0x000fc80000000000 */
[----:B------:R-:W-:Y:S01]  /*08b0*/  @P1 FADD R8, RZ, -R8 ;  /* 0x80000008ff081221 */ /* 0x000fe20000000000 */
        /* <DEDUP_REMOVED lines=12> */
.L_x_10:
[----:B0-----:R-:W-:Y:S01]  /*0980*/  MOV R12, UR8 ;  /* 0x00000008000c7c02 */ /* 0x001fe20008000f00 */
[----:B------:R-:W-:-:S05]  /*0990*/  IMAD.U32 R13, RZ, RZ, UR9 ;  /* 0x00000009ff0d7e24 */ /* 0x000fca000f8e00ff */
        /* <DEDUP_REMOVED lines=9> */
[----:B------:R-:W-:-:S02]  /*0a30*/  ISETP.EQ.AND P4, PT, R6, 0x10, PT ;  /* 0x000000100600780c */ /* 0x000fc40003f82270 */
[C---:B------:R-:W-:Y:S01]  /*0a40*/  ISETP.EQ.AND P5, PT, R6.reuse, 0x14, PT ;  /* 0x000000140600780c */ /* 0x040fe20003fa2270 */
[----:B------:R-:W-:Y:S02]  /*0a50*/  VIADD R6, R6, 0x4 ;  /* 0x0000000406067836 */ /* 0x000fe40000000000 */
[----:B--2---:R-:W-:-:S03]  /*0a60*/  IMAD.WIDE.U32 R10, R10, R9, RZ ;  /* 0x000000090a0a7225 */ /* 0x004fc600078e00ff */
[----:B------:R-:W-:-:S04]  /*0a70*/  IADD3 R5, P6, PT, R10, R0, RZ ;  /* 0x000000000a057210 */ /* 0x000fc80007fde0ff */
[----:B------:R-:W-:Y:S01]  /*0a80*/  IADD3.X R0, PT, PT, R11, UR5, RZ, P6, !PT ;  /* 0x000000050b007c10 */ /* 0x000fe2000b7fe4ff */
[--C-:B------:R-:W-:Y:S02]  /*0a90*/  @P0 IMAD.MOV.U32 R4, RZ, RZ, R5.reuse ;  /* 0x000000ffff040224 */ /* 0x100fe400078e0005 */
[----:B------:R-:W-:Y:S01]  /*0aa0*/  @P5 MOV R18, R5 ;  /* 0x0000000500125202 */ /* 0x000fe20000000f00 */
[--C-:B------:R-:W-:Y:S02]  /*0ab0*/  @P1 IMAD.MOV.U32 R14, RZ, RZ, R5.reuse ;  /* 0x000000ffff0e1224 */ /* 0x100fe400078e0005 */
[--C-:B------:R-:W-:Y:S02]  /*0ac0*/  @P2 IMAD.MOV.U32 R15, RZ, RZ, R5.reuse ;  /* 0x000000ffff0f2224 */ /* 0x100fe400078e0005 */
[--C-:B------:R-:W-:Y:S02]  /*0ad0*/  @P3 IMAD.MOV.U32 R16, RZ, RZ, R5.reuse ;  /* 0x000000ffff103224 */ /* 0x100fe400078e0005 */
        /* <DEDUP_REMOVED lines=14> */
[----:B------:R-:W-:-:S03]  /*0bc0*/  ISETP.EQ.AND P5, PT, R11, RZ, PT ;  /* 0x000000ff0b00720c */ /* 0x000fc60003fa2270 */
[--C-:B------:R-:W-:Y:S01]  /*0bd0*/  @P3 IMAD.MOV.U32 R5, RZ, RZ, R4.reuse ;  /* 0x000000ffff053224 */ /* 0x100fe200078e0004 */
[C---:B------:R-:W-:Y:S01]  /*0be0*/  ISETP.EQ.AND P3, PT, R11.reuse, -0x4, PT ;  /* 0xfffffffc0b00780c */ /* 0x040fe20003f62270 */
[----:B------:R-:W-:Y:S02]  /*0bf0*/  @P4 IMAD.MOV.U32 R6, RZ, RZ, R4 ;  /* 0x000000ffff064224 */ /* 0x000fe400078e0004 */
[----:B------:R-:W-:Y:S01]  /*0c00*/  @P4 IMAD.MOV.U32 R5, RZ, RZ, R14 ;  /* 0x000000ffff054224 */ /* 0x000fe200078e000e */
[----:B------:R-:W-:Y:S01]  /*0c10*/  ISETP.EQ.AND P4, PT, R11, 0x4, PT ;  /* 0x000000040b00780c */ /* 0x000fe20003f82270 */
[----:B------:R-:W-:Y:S01]  /*0c20*/  @P2 IMAD.MOV.U32 R5, RZ, RZ, R15 ;  /* 0x000000ffff052224 */ /* 0x000fe200078e000f */
[----:B------:R-:W-:Y:S01]  /*0c30*/  @P2 MOV R6, R14 ;  /* 0x0000000e00062202 */ /* 0x000fe20000000f00 */
[----:B------:R-:W-:Y:S02]  /*0c40*/  @P1 IMAD.MOV.U32 R5, RZ, RZ, R16 ;  /* 0x000000ffff051224 */ /* 0x000fe400078e0010 */
[----:B------:R-:W-:-:S02]  /*0c50*/  @P0 IMAD.MOV.U32 R5, RZ, RZ, R17 ;  /* 0x000000ffff050224 */ /* 0x000fc400078e0011 */
[----:B------:R-:W-:Y:S02]  /*0c60*/  @P1 IMAD.MOV.U32 R6, RZ, RZ, R15 ;  /* 0x000000ffff061224 */ /* 0x000fe400078e000f */
[----:B------:R-:W-:Y:S01]  /*0c70*/  @P3 MOV R5, R18 ;  /* 0x0000001200053202 */ /* 0x000fe20000000f00 */
[----:B------:R-:W-:Y:S02]  /*0c80*/  @P5 IMAD.MOV.U32 R5, RZ, RZ, R0 ;  /* 0x000000ffff055224 */ /* 0x000fe400078e0000 */
[----:B------:R-:W-:Y:S02]  /*0c90*/  @P0 IMAD.MOV.U32 R6, RZ, RZ, R16 ;  /* 0x000000ffff060224 */ /* 0x000fe400078e0010 */
[----:B------:R-:W-:Y:S02]  /*0ca0*/  @P3 IMAD.MOV.U32 R6, RZ, RZ, R17 ;  /* 0x000000ffff063224 */ /* 0x000fe400078e0011 */
[----:B------:R-:W-:Y:S02]  /*0cb0*/  @P5 IMAD.MOV.U32 R6, RZ, RZ, R18 ;  /* 0x000000ffff065224 */ /* 0x000fe400078e0012 */
[----:B------:R-:W-:-:S02]  /*0cc0*/  @P4 IMAD.MOV.U32 R6, RZ, RZ, R0 ;  /* 0x000000ffff064224 */ /* 0x000fc400078e0000 */
[----:B------:R-:W-:Y:S01]  /*0cd0*/  IMAD.MOV.U32 R9, RZ, RZ, R5 ;  /* 0x000000ffff097224 */ /* 0x000fe200078e0005 */
[----:B------:R-:W-:Y:S06]  /*0ce0*/  @!P6 BRA `(.L_x_12) ;  /* 0x000000000028e947 */ /* 0x000fec0003800000 */
[----:B------:R-:W-:Y:S01]  /*0cf0*/  @P1 IMAD.MOV.U32 R4, RZ, RZ, R14 ;  /* 0x000000ffff041224 */ /* 0x000fe200078e000e */
[----:B------:R-:W-:Y:S01]  /*0d00*/  @P0 MOV R4, R15 ;  /* 0x0000000f00040202 */ /* 0x000fe20000000f00 */
[----:B------:R-:W-:Y:S01]  /*0d10*/  @P3 IMAD.MOV.U32 R4, RZ, RZ, R16 ;  /* 0x000000ffff043224 */ /* 0x000fe200078e0010 */
[----:B------:R-:W-:Y:S01]  /*0d20*/  ISETP.EQ.AND P0, PT, R11, 0x8, PT ;  /* 0x000000080b00780c */ /* 0x000fe20003f02270 */
[----:B------:R-:W-:Y:S01]  /*0d30*/  @P5 IMAD.MOV.U32 R4, RZ, RZ, R17 ;  /* 0x000000ffff045224 */ /* 0x000fe200078e0011 */
[----:B------:R-:W-:Y:S01]  /*0d40*/  LOP3.LUT R5, R10, 0x1f, RZ, 0xc0, !PT ;  /* 0x0000001f0a057812 */ /* 0x000fe200078ec0ff */
[----:B------:R-:W-:-:S03]  /*0d50*/  @P4 IMAD.MOV.U32 R4, RZ, RZ, R18 ;  /* 0x000000ffff044224 */ /* 0x000fc600078e0012 */
[----:B------:R-:W-:-:S07]  /*0d60*/  SHF.L.W.U32.HI R9, R6, R5, R9 ;  /* 0x0000000506097219 */ /* 0x000fce0000010e09 */
[----:B------:R-:W-:-:S05]  /*0d70*/  @P0 IMAD.MOV.U32 R4, RZ, RZ, R0 ;  /* 0x000000ffff040224 */ /* 0x000fca00078e0000 */
[----:B------:R-:W-:-:S07]  /*0d80*/  SHF.L.W.U32.HI R6, R4, R5, R6 ;  /* 0x0000000504067219 */ /* 0x000fce0000010e06 */
.L_x_12:
[----:B------:R-:W-:Y:S05]  /*0d90*/  BSYNC.RECONVERGENT B1 ;  /* 0x0000000000017941 */ /* 0x000fea0003800200 */
.L_x_11:
        /* <DEDUP_REMOVED lines=9> */
[C---:B------:R-:W-:Y:S02]  /*0e30*/  LOP3.LUT R3, R0.reuse, R3, RZ, 0x3c, !PT ;  /* 0x0000000300037212 */ /* 0x040fe400078e3cff */
[----:B------:R-:W0:Y:S01]  /*0e40*/  I2F.F64.S64 R4, R4 ;  /* 0x0000000400047312 */ /* 0x000e220000301c00 */
[----:B------:R-:W-:Y:S02]  /*0e50*/  LEA.HI R6, R0, R6, RZ, 0x1 ;  /* 0x0000000600067211 */ /* 0x000fe400078f08ff */
[----:B------:R-:W-:Y:S02]  /*0e60*/  ISETP.GE.AND P0, PT, R3, RZ, PT ;  /* 0x000000ff0300720c */ /* 0x000fe40003f06270 */
[----:B------:R-:W-:-:S05]  /*0e70*/  IADD3 R0, PT, PT, -R6, RZ, RZ ;  /* 0x000000ff06007210 */ /* 0x000fca0007ffe1ff */
[----:B------:R-:W-:Y:S01]  /*0e80*/  @!P1 IMAD.MOV.U32 R6, RZ, RZ, R0 ;  /* 0x000000ffff069224 */ /* 0x000fe200078e0000 */
[----:B0-----:R-:W-:-:S10]  /*0e90*/  DMUL R10, R4, UR4 ;  /* 0x00000004040a7c28 */ /* 0x001fd40008000000 */
[----:B------:R-:W0:Y:S02]  /*0ea0*/  F2F.F32.F64 R10, R10 ;  /* 0x0000000a000a7310 */ /* 0x000e240000301000 */
[----:B0-----:R-:W-:-:S07]  /*0eb0*/  FSEL R5, -R10, R10, !P0 ;  /* 0x0000000a0a057208 */ /* 0x001fce0004000100 */
.L_x_9:
[----:B------:R-:W-:Y:S05]  /*0ec0*/  BSYNC.RECONVERGENT B0 ;  /* 0x0000000000007941 */ /* 0x000fea0003800200 */
.L_x_8:
[----:B------:R-:W-:Y:S01]  /*0ed0*/  FMUL R3, R5, R5 ;  /* 0x0000000505037220 */ /* 0x000fe20000400000 */
[----:B------:R-:W-:Y:S01]  /*0ee0*/  LOP3.LUT R0, R6, 0x1, RZ, 0xc0, !PT ;  /* 0x0000000106007812 */ /* 0x000fe200078ec0ff */
[----:B------:R-:W-:Y:S02]  /*0ef0*/  IMAD.MOV.U32 R10, RZ, RZ, 0x3c0885e4 ;  /* 0x3c0885e4ff0a7424 */ /* 0x000fe400078e00ff */
[----:B------:R-:W-:Y:S01]  /*0f00*/  FFMA R4, R3, R7, -0.0013887860113754868507 ;  /* 0xbab607ed03047423 */ /* 0x000fe20000000007 */
[----:B------:R-:W-:Y:S01]  /*0f10*/  ISETP.NE.U32.AND P0, PT, R0, 0x1, PT ;  /* 0x000000010000780c */ /* 0x000fe20003f05070 */
[----:B------:R-:W-:Y:S02]  /*0f20*/  VIADD R0, R6, 0x1 ;  /* 0x0000000106007836 */ /* 0x000fe40000000000 */
[----:B------:R-:W0:Y:S01]  /*0f30*/  LDC.64 R6, c[0x0][0x388] ;  /* 0x0000e200ff067b82 */ /* 0x000e220000000a00 */
[----:B------:R-:W-:Y:S01]  /*0f40*/  IMAD.MOV.U32 R9, RZ, RZ, 0x3e2aaaa8 ;  /* 0x3e2aaaa8ff097424 */ /* 0x000fe200078e00ff */
[----:B------:R-:W-:-:S02]  /*0f50*/  FSEL R4, R4, -0.00019574658654164522886, P0 ;  /* 0xb94d415304047808 */ /* 0x000fc40000000000 */
[----:B------:R-:W-:Y:S02]  /*0f60*/  FSEL R10, R10, 0.041666727513074874878, !P0 ;  /* 0x3d2aaabb0a0a7808 */ /* 0x000fe40004000000 */
[----:B------:R-:W-:Y:S02]  /*0f70*/  LOP3.LUT P1, RZ, R0, 0x2, RZ, 0xc0, !PT ;  /* 0x0000000200ff7812 */ /* 0x000fe4000782c0ff */
[----:B------:R-:W-:Y:S01]  /*0f80*/  FSEL R9, -R9, -0.4999999701976776123, !P0 ;  /* 0xbeffffff09097808 */ /* 0x000fe20004000100 */
[----:B------:R-:W-:Y:S01]  /*0f90*/  FFMA R4, R3, R4, R10 ;  /* 0x0000000403047223 */ /* 0x000fe2000000000a */
[----:B------:R-:W-:-:S03]  /*0fa0*/  FSEL R0, R5, 1, !P0 ;  /* 0x3f80000005007808 */ /* 0x000fc60004000000 */
[C---:B------:R-:W-:Y:S02]  /*0fb0*/  FFMA R4, R3.reuse, R4, R9 ;  /* 0x0000000403047223 */ /* 0x040fe40000000009 */
[----:B------:R-:W-:-:S04]  /*0fc0*/  FFMA R3, R3, R0, RZ ;  /* 0x0000000003037223 */ /* 0x000fc800000000ff */
[----:B------:R-:W-:-:S04]  /*0fd0*/  FFMA R3, R3, R4, R0 ;  /* 0x0000000403037223 */ /* 0x000fc80000000000 */
[----:B------:R-:W-:Y:S01]  /*0fe0*/  @P1 FADD R3, RZ, -R3 ;  /* 0x80000003ff031221 */ /* 0x000fe20000000000 */
[----:B0-----:R-:W-:-:S04]  /*0ff0*/  IMAD.WIDE R6, R2, 0x4, R6 ;  /* 0x0000000402067825 */ /* 0x001fc800078e0206 */
[----:B------:R-:W-:-:S05]  /*1000*/  FADD R3, R8, R3 ;  /* 0x0000000308037221 */ /* 0x000fca0000000000 */
[----:B------:R-:W-:Y:S01]  /*1010*/  STG.E desc[UR6][R6.64], R3 ;  /* 0x0000000306007986 */ /* 0x000fe2000c101906 */
[----:B------:R-:W-:Y:S05]  /*1020*/  EXIT ;  /* 0x000000000000794d */ /* 0x000fea0003800000 */
.L_x_13:
        /* <DEDUP_REMOVED lines=13> */
.L_x_15:


//--------------------- .nv.global.init           --------------------------
	.section	.nv.global.init,"aw",@progbits
	.align	4
.nv.global.init:
	.type		__cudart_i2opi_f,@object
	.size		__cudart_i2opi_f,(.L_0 - __cudart_i2opi_f)
__cudart_i2opi_f:
        /*0000*/ 	.byte	0x41, 0x90, 0x43, 0x3c, 0x99, 0x95, 0x62, 0xdb, 0xc0, 0xdd, 0x34, 0xf5, 0xd1, 0x57, 0x27, 0xfc
        /*0010*/ 	.byte	0x29, 0x15, 0x44, 0x4e, 0x6e, 0x83, 0xf9, 0xa2
.L_0:


//--------------------- .nv.shared._Z12reduceKernelPKfPfi --------------------------
	.section	.nv.shared._Z12reduceKernelPKfPfi,"aw",@nobits
	.sectionflags	@""
	.align	16
	.zero		1024


//--------------------- .nv.shared.reserved.0     --------------------------
	.section	.nv.shared.reserved.0,"aw",@nobits
	.weak		__nv_reservedSMEM_offset_0_alias
	.size		__nv_reservedSMEM_offset_0_alias, 0, 64
	.other		__nv_reservedSMEM_offset_0_alias,@"STO_CUDA_RESERVED_SHARED STV_DEFAULT"
__nv_reservedSMEM_offset_0_alias:
	.zero		0
	.zero		64


//--------------------- .nv.shared._Z15transformKernelPKfPfi --------------------------
	.section	.nv.shared._Z15transformKernelPKfPfi,"aw",@nobits
	.sectionflags	@""
	.align	16
	.zero		1024


//--------------------- .nv.constant0._Z12reduceKernelPKfPfi --------------------------
	.section	.nv.constant0._Z12reduceKernelPKfPfi,"a",@progbits
	.sectionflags	@""
	.align	4
.nv.constant0._Z12reduceKernelPKfPfi:
	.zero		916


//--------------------- .nv.constant0._Z15transformKernelPKfPfi --------------------------
	.section	.nv.constant0._Z15transformKernelPKfPfi,"a",@progbits
	.sectionflags	@""
	.align	4
.nv.constant0._Z15transformKernelPKfPfi:
	.zero		916


//--------------------- SYMBOLS --------------------------

	.type		.nv.reservedSmem.offset0,@object
	.size		.nv.reservedSmem.offset0,0x4
	.type		.nv.reservedSmem.cap,@object
	.size		.nv.reservedSmem.cap,0x4
